//
// Generated by NVIDIA NVVM Compiler
//
// Compiler Build ID: CL-36424714
// Cuda compilation tools, release 13.0, V13.0.88
// Based on NVVM 20.0.0
//

.version 9.0
.target sm_100
.address_size 64

	// .globl	_ZN10Neighbours6kernelEPdS0_S0_PbPiS0_S0_S0_S0_
.func  (.param .b64 func_retval0) __internal_accurate_pow
(
	.param .b64 __internal_accurate_pow_param_0
)
;

.visible .entry _ZN10Neighbours6kernelEPdS0_S0_PbPiS0_S0_S0_S0_(
	.param .u64 .ptr .align 1 _ZN10Neighbours6kernelEPdS0_S0_PbPiS0_S0_S0_S0__param_0,
	.param .u64 .ptr .align 1 _ZN10Neighbours6kernelEPdS0_S0_PbPiS0_S0_S0_S0__param_1,
	.param .u64 .ptr .align 1 _ZN10Neighbours6kernelEPdS0_S0_PbPiS0_S0_S0_S0__param_2,
	.param .u64 .ptr .align 1 _ZN10Neighbours6kernelEPdS0_S0_PbPiS0_S0_S0_S0__param_3,
	.param .u64 .ptr .align 1 _ZN10Neighbours6kernelEPdS0_S0_PbPiS0_S0_S0_S0__param_4,
	.param .u64 .ptr .align 1 _ZN10Neighbours6kernelEPdS0_S0_PbPiS0_S0_S0_S0__param_5,
	.param .u64 .ptr .align 1 _ZN10Neighbours6kernelEPdS0_S0_PbPiS0_S0_S0_S0__param_6,
	.param .u64 .ptr .align 1 _ZN10Neighbours6kernelEPdS0_S0_PbPiS0_S0_S0_S0__param_7,
	.param .u64 .ptr .align 1 _ZN10Neighbours6kernelEPdS0_S0_PbPiS0_S0_S0_S0__param_8
)
{
	.reg .pred 	%p<55>;
	.reg .b16 	%rs<2>;
	.reg .b32 	%r<72>;
	.reg .b64 	%rd<27>;
	.reg .b64 	%fd<78>;

	ld.param.u64 	%rd1, [_ZN10Neighbours6kernelEPdS0_S0_PbPiS0_S0_S0_S0__param_0];
	ld.param.u64 	%rd2, [_ZN10Neighbours6kernelEPdS0_S0_PbPiS0_S0_S0_S0__param_1];
	ld.param.u64 	%rd3, [_ZN10Neighbours6kernelEPdS0_S0_PbPiS0_S0_S0_S0__param_2];
	ld.param.u64 	%rd4, [_ZN10Neighbours6kernelEPdS0_S0_PbPiS0_S0_S0_S0__param_3];
	ld.param.u64 	%rd9, [_ZN10Neighbours6kernelEPdS0_S0_PbPiS0_S0_S0_S0__param_4];
	ld.param.u64 	%rd5, [_ZN10Neighbours6kernelEPdS0_S0_PbPiS0_S0_S0_S0__param_5];
	ld.param.u64 	%rd6, [_ZN10Neighbours6kernelEPdS0_S0_PbPiS0_S0_S0_S0__param_6];
	ld.param.u64 	%rd7, [_ZN10Neighbours6kernelEPdS0_S0_PbPiS0_S0_S0_S0__param_7];
	ld.param.u64 	%rd8, [_ZN10Neighbours6kernelEPdS0_S0_PbPiS0_S0_S0_S0__param_8];
	cvta.to.global.u64 	%rd10, %rd9;
	mov.u32 	%r8, %ctaid.x;
	mov.u32 	%r9, %ntid.x;
	mov.u32 	%r10, %tid.x;
	mad.lo.s32 	%r1, %r8, %r9, %r10;
	ld.global.u32 	%r11, [%rd10];
	setp.ge.s32 	%p1, %r1, %r11;
	@%p1 bra 	$L__BB0_31;
	cvta.to.global.u64 	%rd11, %rd5;
	cvta.to.global.u64 	%rd12, %rd1;
	ld.global.f64 	%fd36, [%rd11];
	mul.wide.s32 	%rd13, %r1, 8;
	add.s64 	%rd14, %rd12, %rd13;
	ld.global.f64 	%fd37, [%rd14];
	sub.f64 	%fd1, %fd36, %fd37;
	{
	.reg .b32 %temp; 
	mov.b64 	{%temp, %r2}, %fd1;
	}
	mov.f64 	%fd38, 0d4000000000000000;
	{
	.reg .b32 %temp; 
	mov.b64 	{%temp, %r12}, %fd38;
	}
	and.b32  	%r4, %r12, 2146435072;
	setp.eq.s32 	%p2, %r4, 1062207488;
	abs.f64 	%fd2, %fd1;
	{ // callseq 0, 0
	.param .b64 param0;
	st.param.f64 	[param0], %fd2;
	.param .b64 retval0;
	call.uni (retval0), 
	__internal_accurate_pow, 
	(
	param0
	);
	ld.param.f64 	%fd39, [retval0];
	} // callseq 0
	setp.lt.s32 	%p3, %r2, 0;
	neg.f64 	%fd41, %fd39;
	selp.f64 	%fd42, %fd41, %fd39, %p2;
	selp.f64 	%fd71, %fd42, %fd39, %p3;
	setp.neu.f64 	%p4, %fd1, 0d0000000000000000;
	@%p4 bra 	$L__BB0_3;
	selp.b32 	%r13, %r2, 0, %p2;
	setp.lt.s32 	%p6, %r12, 0;
	or.b32  	%r14, %r13, 2146435072;
	selp.b32 	%r15, %r14, %r13, %p6;
	mov.b32 	%r16, 0;
	mov.b64 	%fd71, {%r16, %r15};
$L__BB0_3:
	add.f64 	%fd43, %fd1, 0d4000000000000000;
	{
	.reg .b32 %temp; 
	mov.b64 	{%temp, %r17}, %fd43;
	}
	and.b32  	%r18, %r17, 2146435072;
	setp.ne.s32 	%p7, %r18, 2146435072;
	@%p7 bra 	$L__BB0_8;
	setp.num.f64 	%p8, %fd1, %fd1;
	@%p8 bra 	$L__BB0_6;
	mov.f64 	%fd44, 0d4000000000000000;
	add.rn.f64 	%fd71, %fd1, %fd44;
	bra.uni 	$L__BB0_8;
$L__BB0_6:
	setp.neu.f64 	%p9, %fd2, 0d7FF0000000000000;
	@%p9 bra 	$L__BB0_8;
	setp.lt.s32 	%p10, %r2, 0;
	setp.eq.s32 	%p11, %r4, 1062207488;
	setp.lt.s32 	%p12, %r12, 0;
	selp.b32 	%r20, 0, 2146435072, %p12;
	and.b32  	%r21, %r12, 2147483647;
	setp.ne.s32 	%p13, %r21, 1071644672;
	or.b32  	%r22, %r20, -2147483648;
	selp.b32 	%r23, %r22, %r20, %p13;
	selp.b32 	%r24, %r23, %r20, %p11;
	selp.b32 	%r25, %r24, %r20, %p10;
	mov.b32 	%r26, 0;
	mov.b64 	%fd71, {%r26, %r25};
$L__BB0_8:
	setp.eq.s32 	%p14, %r4, 1062207488;
	setp.eq.f64 	%p15, %fd1, 0d3FF0000000000000;
	selp.f64 	%fd9, 0d3FF0000000000000, %fd71, %p15;
	cvta.to.global.u64 	%rd15, %rd6;
	ld.global.f64 	%fd45, [%rd15];
	cvta.to.global.u64 	%rd16, %rd2;
	add.s64 	%rd18, %rd16, %rd13;
	ld.global.f64 	%fd46, [%rd18];
	sub.f64 	%fd10, %fd45, %fd46;
	{
	.reg .b32 %temp; 
	mov.b64 	{%temp, %r5}, %fd10;
	}
	abs.f64 	%fd11, %fd10;
	{ // callseq 1, 0
	.param .b64 param0;
	st.param.f64 	[param0], %fd11;
	.param .b64 retval0;
	call.uni (retval0), 
	__internal_accurate_pow, 
	(
	param0
	);
	ld.param.f64 	%fd47, [retval0];
	} // callseq 1
	setp.lt.s32 	%p16, %r5, 0;
	neg.f64 	%fd49, %fd47;
	selp.f64 	%fd50, %fd49, %fd47, %p14;
	selp.f64 	%fd73, %fd50, %fd47, %p16;
	setp.neu.f64 	%p17, %fd10, 0d0000000000000000;
	@%p17 bra 	$L__BB0_10;
	setp.eq.s32 	%p18, %r4, 1062207488;
	selp.b32 	%r28, %r5, 0, %p18;
	setp.lt.s32 	%p19, %r12, 0;
	or.b32  	%r29, %r28, 2146435072;
	selp.b32 	%r30, %r29, %r28, %p19;
	mov.b32 	%r31, 0;
	mov.b64 	%fd73, {%r31, %r30};
$L__BB0_10:
	add.f64 	%fd51, %fd10, 0d4000000000000000;
	{
	.reg .b32 %temp; 
	mov.b64 	{%temp, %r32}, %fd51;
	}
	and.b32  	%r33, %r32, 2146435072;
	setp.ne.s32 	%p20, %r33, 2146435072;
	@%p20 bra 	$L__BB0_15;
	setp.num.f64 	%p21, %fd10, %fd10;
	@%p21 bra 	$L__BB0_13;
	mov.f64 	%fd52, 0d4000000000000000;
	add.rn.f64 	%fd73, %fd10, %fd52;
	bra.uni 	$L__BB0_15;
$L__BB0_13:
	setp.neu.f64 	%p22, %fd11, 0d7FF0000000000000;
	@%p22 bra 	$L__BB0_15;
	setp.lt.s32 	%p23, %r5, 0;
	setp.eq.s32 	%p24, %r4, 1062207488;
	setp.lt.s32 	%p25, %r12, 0;
	selp.b32 	%r35, 0, 2146435072, %p25;
	and.b32  	%r36, %r12, 2147483647;
	setp.ne.s32 	%p26, %r36, 1071644672;
	or.b32  	%r37, %r35, -2147483648;
	selp.b32 	%r38, %r37, %r35, %p26;
	selp.b32 	%r39, %r38, %r35, %p24;
	selp.b32 	%r40, %r39, %r35, %p23;
	mov.b32 	%r41, 0;
	mov.b64 	%fd73, {%r41, %r40};
$L__BB0_15:
	setp.eq.s32 	%p27, %r4, 1062207488;
	setp.eq.f64 	%p28, %fd10, 0d3FF0000000000000;
	selp.f64 	%fd53, 0d3FF0000000000000, %fd73, %p28;
	add.f64 	%fd18, %fd9, %fd53;
	cvta.to.global.u64 	%rd19, %rd7;
	ld.global.f64 	%fd54, [%rd19];
	cvta.to.global.u64 	%rd20, %rd3;
	add.s64 	%rd22, %rd20, %rd13;
	ld.global.f64 	%fd55, [%rd22];
	sub.f64 	%fd19, %fd54, %fd55;
	{
	.reg .b32 %temp; 
	mov.b64 	{%temp, %r6}, %fd19;
	}
	abs.f64 	%fd20, %fd19;
	{ // callseq 2, 0
	.param .b64 param0;
	st.param.f64 	[param0], %fd20;
	.param .b64 retval0;
	call.uni (retval0), 
	__internal_accurate_pow, 
	(
	param0
	);
	ld.param.f64 	%fd56, [retval0];
	} // callseq 2
	setp.lt.s32 	%p29, %r6, 0;
	neg.f64 	%fd58, %fd56;
	selp.f64 	%fd59, %fd58, %fd56, %p27;
	selp.f64 	%fd75, %fd59, %fd56, %p29;
	setp.neu.f64 	%p30, %fd19, 0d0000000000000000;
	@%p30 bra 	$L__BB0_17;
	setp.eq.s32 	%p31, %r4, 1062207488;
	selp.b32 	%r43, %r6, 0, %p31;
	setp.lt.s32 	%p32, %r12, 0;
	or.b32  	%r44, %r43, 2146435072;
	selp.b32 	%r45, %r44, %r43, %p32;
	mov.b32 	%r46, 0;
	mov.b64 	%fd75, {%r46, %r45};
$L__BB0_17:
	add.f64 	%fd60, %fd19, 0d4000000000000000;
	{
	.reg .b32 %temp; 
	mov.b64 	{%temp, %r47}, %fd60;
	}
	and.b32  	%r48, %r47, 2146435072;
	setp.ne.s32 	%p33, %r48, 2146435072;
	@%p33 bra 	$L__BB0_22;
	setp.num.f64 	%p34, %fd19, %fd19;
	@%p34 bra 	$L__BB0_20;
	mov.f64 	%fd61, 0d4000000000000000;
	add.rn.f64 	%fd75, %fd19, %fd61;
	bra.uni 	$L__BB0_22;
$L__BB0_20:
	setp.neu.f64 	%p35, %fd20, 0d7FF0000000000000;
	@%p35 bra 	$L__BB0_22;
	setp.lt.s32 	%p36, %r6, 0;
	setp.eq.s32 	%p37, %r4, 1062207488;
	setp.lt.s32 	%p38, %r12, 0;
	selp.b32 	%r50, 0, 2146435072, %p38;
	and.b32  	%r51, %r12, 2147483647;
	setp.ne.s32 	%p39, %r51, 1071644672;
	or.b32  	%r52, %r50, -2147483648;
	selp.b32 	%r53, %r52, %r50, %p39;
	selp.b32 	%r54, %r53, %r50, %p37;
	selp.b32 	%r55, %r54, %r50, %p36;
	mov.b32 	%r56, 0;
	mov.b64 	%fd75, {%r56, %r55};
$L__BB0_22:
	setp.eq.s32 	%p40, %r4, 1062207488;
	setp.eq.f64 	%p41, %fd19, 0d3FF0000000000000;
	selp.f64 	%fd62, 0d3FF0000000000000, %fd75, %p41;
	add.f64 	%fd27, %fd18, %fd62;
	cvta.to.global.u64 	%rd23, %rd8;
	ld.global.f64 	%fd28, [%rd23];
	{
	.reg .b32 %temp; 
	mov.b64 	{%temp, %r7}, %fd28;
	}
	abs.f64 	%fd29, %fd28;
	{ // callseq 3, 0
	.param .b64 param0;
	st.param.f64 	[param0], %fd29;
	.param .b64 retval0;
	call.uni (retval0), 
	__internal_accurate_pow, 
	(
	param0
	);
	ld.param.f64 	%fd63, [retval0];
	} // callseq 3
	setp.lt.s32 	%p42, %r7, 0;
	neg.f64 	%fd65, %fd63;
	selp.f64 	%fd66, %fd65, %fd63, %p40;
	selp.f64 	%fd77, %fd66, %fd63, %p42;
	setp.neu.f64 	%p43, %fd28, 0d0000000000000000;
	@%p43 bra 	$L__BB0_24;
	setp.eq.s32 	%p44, %r4, 1062207488;
	selp.b32 	%r58, %r7, 0, %p44;
	setp.lt.s32 	%p45, %r12, 0;
	or.b32  	%r59, %r58, 2146435072;
	selp.b32 	%r60, %r59, %r58, %p45;
	mov.b32 	%r61, 0;
	mov.b64 	%fd77, {%r61, %r60};
$L__BB0_24:
	add.f64 	%fd67, %fd28, 0d4000000000000000;
	{
	.reg .b32 %temp; 
	mov.b64 	{%temp, %r62}, %fd67;
	}
	and.b32  	%r63, %r62, 2146435072;
	setp.ne.s32 	%p46, %r63, 2146435072;
	@%p46 bra 	$L__BB0_29;
	setp.num.f64 	%p47, %fd28, %fd28;
	@%p47 bra 	$L__BB0_27;
	mov.f64 	%fd68, 0d4000000000000000;
	add.rn.f64 	%fd77, %fd28, %fd68;
	bra.uni 	$L__BB0_29;
$L__BB0_27:
	setp.neu.f64 	%p48, %fd29, 0d7FF0000000000000;
	@%p48 bra 	$L__BB0_29;
	setp.lt.s32 	%p49, %r7, 0;
	setp.eq.s32 	%p50, %r4, 1062207488;
	setp.lt.s32 	%p51, %r12, 0;
	selp.b32 	%r65, 0, 2146435072, %p51;
	and.b32  	%r66, %r12, 2147483647;
	setp.ne.s32 	%p52, %r66, 1071644672;
	or.b32  	%r67, %r65, -2147483648;
	selp.b32 	%r68, %r67, %r65, %p52;
	selp.b32 	%r69, %r68, %r65, %p50;
	selp.b32 	%r70, %r69, %r65, %p49;
	mov.b32 	%r71, 0;
	mov.b64 	%fd77, {%r71, %r70};
$L__BB0_29:
	setp.eq.f64 	%p53, %fd28, 0d3FF0000000000000;
	selp.f64 	%fd69, 0d3FF0000000000000, %fd77, %p53;
	setp.leu.f64 	%p54, %fd27, %fd69;
	@%p54 bra 	$L__BB0_31;
	cvt.s64.s32 	%rd24, %r1;
	cvta.to.global.u64 	%rd25, %rd4;
	add.s64 	%rd26, %rd25, %rd24;
	mov.b16 	%rs1, 0;
	st.global.u8 	[%rd26], %rs1;
$L__BB0_31:
	ret;

}
.func  (.param .b64 func_retval0) __internal_accurate_pow(
	.param .b64 __internal_accurate_pow_param_0
)
{
	.reg .pred 	%p<8>;
	.reg .b32 	%r<49>;
	.reg .b32 	%f<3>;
	.reg .b64 	%fd<109>;

	ld.param.f64 	%fd10, [__internal_accurate_pow_param_0];
	{
	.reg .b32 %temp; 
	mov.b64 	{%temp, %r46}, %fd10;
	}
	{
	.reg .b32 %temp; 
	mov.b64 	{%r45, %temp}, %fd10;
	}
	shr.u32 	%r47, %r46, 20;
	setp.gt.u32 	%p1, %r46, 1048575;
	@%p1 bra 	$L__BB1_2;
	mul.f64 	%fd11, %fd10, 0d4350000000000000;
	{
	.reg .b32 %temp; 
	mov.b64 	{%temp, %r46}, %fd11;
	}
	{
	.reg .b32 %temp; 
	mov.b64 	{%r45, %temp}, %fd11;
	}
	shr.u32 	%r16, %r46, 20;
	add.s32 	%r47, %r16, -54;
$L__BB1_2:
	add.s32 	%r48, %r47, -1023;
	and.b32  	%r17, %r46, -2146435073;
	or.b32  	%r18, %r17, 1072693248;
	mov.b64 	%fd107, {%r45, %r18};
	setp.lt.u32 	%p2, %r18, 1073127583;
	@%p2 bra 	$L__BB1_4;
	{
	.reg .b32 %temp; 
	mov.b64 	{%r19, %temp}, %fd107;
	}
	{
	.reg .b32 %temp; 
	mov.b64 	{%temp, %r20}, %fd107;
	}
	add.s32 	%r21, %r20, -1048576;
	mov.b64 	%fd107, {%r19, %r21};
	add.s32 	%r48, %r47, -1022;
$L__BB1_4:
	add.f64 	%fd12, %fd107, 0dBFF0000000000000;
	add.f64 	%fd13, %fd107, 0d3FF0000000000000;
	rcp.approx.ftz.f64 	%fd14, %fd13;
	neg.f64 	%fd15, %fd13;
	fma.rn.f64 	%fd16, %fd15, %fd14, 0d3FF0000000000000;
	fma.rn.f64 	%fd17, %fd16, %fd16, %fd16;
	fma.rn.f64 	%fd18, %fd17, %fd14, %fd14;
	mul.f64 	%fd19, %fd12, %fd18;
	fma.rn.f64 	%fd20, %fd12, %fd18, %fd19;
	mul.f64 	%fd21, %fd20, %fd20;
	fma.rn.f64 	%fd22, %fd21, 0d3EB0F5FF7D2CAFE2, 0d3ED0F5D241AD3B5A;
	fma.rn.f64 	%fd23, %fd22, %fd21, 0d3EF3B20A75488A3F;
	fma.rn.f64 	%fd24, %fd23, %fd21, 0d3F1745CDE4FAECD5;
	fma.rn.f64 	%fd25, %fd24, %fd21, 0d3F3C71C7258A578B;
	fma.rn.f64 	%fd26, %fd25, %fd21, 0d3F6249249242B910;
	fma.rn.f64 	%fd27, %fd26, %fd21, 0d3F89999999999DFB;
	sub.f64 	%fd28, %fd12, %fd20;
	add.f64 	%fd29, %fd28, %fd28;
	neg.f64 	%fd30, %fd20;
	fma.rn.f64 	%fd31, %fd30, %fd12, %fd29;
	mul.f64 	%fd32, %fd18, %fd31;
	fma.rn.f64 	%fd33, %fd21, %fd27, 0d3FB5555555555555;
	mov.f64 	%fd34, 0d3FB5555555555555;
	sub.f64 	%fd35, %fd34, %fd33;
	fma.rn.f64 	%fd36, %fd21, %fd27, %fd35;
	add.f64 	%fd37, %fd36, 0dBC46A4CB00B9E7B0;
	add.f64 	%fd38, %fd33, %fd37;
	sub.f64 	%fd39, %fd33, %fd38;
	add.f64 	%fd40, %fd37, %fd39;
	mul.rn.f64 	%fd41, %fd20, %fd20;
	neg.f64 	%fd42, %fd41;
	fma.rn.f64 	%fd43, %fd20, %fd20, %fd42;
	{
	.reg .b32 %temp; 
	mov.b64 	{%r22, %temp}, %fd32;
	}
	{
	.reg .b32 %temp; 
	mov.b64 	{%temp, %r23}, %fd32;
	}
	add.s32 	%r24, %r23, 1048576;
	mov.b64 	%fd44, {%r22, %r24};
	fma.rn.f64 	%fd45, %fd20, %fd44, %fd43;
	mul.rn.f64 	%fd46, %fd41, %fd20;
	neg.f64 	%fd47, %fd46;
	fma.rn.f64 	%fd48, %fd41, %fd20, %fd47;
	fma.rn.f64 	%fd49, %fd41, %fd32, %fd48;
	fma.rn.f64 	%fd50, %fd45, %fd20, %fd49;
	mul.rn.f64 	%fd51, %fd38, %fd46;
	neg.f64 	%fd52, %fd51;
	fma.rn.f64 	%fd53, %fd38, %fd46, %fd52;
	fma.rn.f64 	%fd54, %fd38, %fd50, %fd53;
	fma.rn.f64 	%fd55, %fd40, %fd46, %fd54;
	add.f64 	%fd56, %fd51, %fd55;
	sub.f64 	%fd57, %fd51, %fd56;
	add.f64 	%fd58, %fd55, %fd57;
	add.f64 	%fd59, %fd20, %fd56;
	sub.f64 	%fd60, %fd20, %fd59;
	add.f64 	%fd61, %fd56, %fd60;
	add.f64 	%fd62, %fd58, %fd61;
	add.f64 	%fd63, %fd32, %fd62;
	add.f64 	%fd64, %fd59, %fd63;
	sub.f64 	%fd65, %fd59, %fd64;
	add.f64 	%fd66, %fd63, %fd65;
	xor.b32  	%r25, %r48, -2147483648;
	mov.b32 	%r26, 1127219200;
	mov.b64 	%fd67, {%r25, %r26};
	mov.b32 	%r27, -2147483648;
	mov.b64 	%fd68, {%r27, %r26};
	sub.f64 	%fd69, %fd67, %fd68;
	fma.rn.f64 	%fd70, %fd69, 0d3FE62E42FEFA39EF, %fd64;
	fma.rn.f64 	%fd71, %fd69, 0dBFE62E42FEFA39EF, %fd70;
	sub.f64 	%fd72, %fd71, %fd64;
	sub.f64 	%fd73, %fd66, %fd72;
	fma.rn.f64 	%fd74, %fd69, 0d3C7ABC9E3B39803F, %fd73;
	add.f64 	%fd75, %fd70, %fd74;
	sub.f64 	%fd76, %fd70, %fd75;
	add.f64 	%fd77, %fd74, %fd76;
	mov.f64 	%fd78, 0d4000000000000000;
	{
	.reg .b32 %temp; 
	mov.b64 	{%temp, %r28}, %fd78;
	}
	{
	.reg .b32 %temp; 
	mov.b64 	{%r29, %temp}, %fd78;
	}
	shl.b32 	%r30, %r28, 1;
	setp.gt.u32 	%p3, %r30, -33554433;
	and.b32  	%r31, %r28, -15728641;
	selp.b32 	%r32, %r31, %r28, %p3;
	mov.b64 	%fd79, {%r29, %r32};
	mul.rn.f64 	%fd80, %fd75, %fd79;
	neg.f64 	%fd81, %fd80;
	fma.rn.f64 	%fd82, %fd75, %fd79, %fd81;
	fma.rn.f64 	%fd83, %fd77, %fd79, %fd82;
	add.f64 	%fd4, %fd80, %fd83;
	sub.f64 	%fd84, %fd80, %fd4;
	add.f64 	%fd5, %fd83, %fd84;
	fma.rn.f64 	%fd85, %fd4, 0d3FF71547652B82FE, 0d4338000000000000;
	{
	.reg .b32 %temp; 
	mov.b64 	{%r13, %temp}, %fd85;
	}
	mov.f64 	%fd86, 0dC338000000000000;
	add.rn.f64 	%fd87, %fd85, %fd86;
	fma.rn.f64 	%fd88, %fd87, 0dBFE62E42FEFA39EF, %fd4;
	fma.rn.f64 	%fd89, %fd87, 0dBC7ABC9E3B39803F, %fd88;
	fma.rn.f64 	%fd90, %fd89, 0d3E5ADE1569CE2BDF, 0d3E928AF3FCA213EA;
	fma.rn.f64 	%fd91, %fd90, %fd89, 0d3EC71DEE62401315;
	fma.rn.f64 	%fd92, %fd91, %fd89, 0d3EFA01997C89EB71;
	fma.rn.f64 	%fd93, %fd92, %fd89, 0d3F2A01A014761F65;
	fma.rn.f64 	%fd94, %fd93, %fd89, 0d3F56C16C1852B7AF;
	fma.rn.f64 	%fd95, %fd94, %fd89, 0d3F81111111122322;
	fma.rn.f64 	%fd96, %fd95, %fd89, 0d3FA55555555502A1;
	fma.rn.f64 	%fd97, %fd96, %fd89, 0d3FC5555555555511;
	fma.rn.f64 	%fd98, %fd97, %fd89, 0d3FE000000000000B;
	fma.rn.f64 	%fd99, %fd98, %fd89, 0d3FF0000000000000;
	fma.rn.f64 	%fd100, %fd99, %fd89, 0d3FF0000000000000;
	{
	.reg .b32 %temp; 
	mov.b64 	{%r14, %temp}, %fd100;
	}
	{
	.reg .b32 %temp; 
	mov.b64 	{%temp, %r15}, %fd100;
	}
	shl.b32 	%r33, %r13, 20;
	add.s32 	%r34, %r33, %r15;
	mov.b64 	%fd108, {%r14, %r34};
	{
	.reg .b32 %temp; 
	mov.b64 	{%temp, %r35}, %fd4;
	}
	mov.b32 	%f2, %r35;
	abs.f32 	%f1, %f2;
	setp.lt.f32 	%p4, %f1, 0f4086232B;
	@%p4 bra 	$L__BB1_7;
	setp.lt.f64 	%p5, %fd4, 0d0000000000000000;
	add.f64 	%fd101, %fd4, 0d7FF0000000000000;
	selp.f64 	%fd108, 0d0000000000000000, %fd101, %p5;
	setp.geu.f32 	%p6, %f1, 0f40874800;
	@%p6 bra 	$L__BB1_7;
	shr.u32 	%r36, %r13, 31;
	add.s32 	%r37, %r13, %r36;
	shr.s32 	%r38, %r37, 1;
	shl.b32 	%r39, %r38, 20;
	add.s32 	%r40, %r15, %r39;
	mov.b64 	%fd102, {%r14, %r40};
	sub.s32 	%r41, %r13, %r38;
	shl.b32 	%r42, %r41, 20;
	add.s32 	%r43, %r42, 1072693248;
	mov.b32 	%r44, 0;
	mov.b64 	%fd103, {%r44, %r43};
	mul.f64 	%fd108, %fd103, %fd102;
$L__BB1_7:
	abs.f64 	%fd104, %fd108;
	setp.eq.f64 	%p7, %fd104, 0d7FF0000000000000;
	fma.rn.f64 	%fd105, %fd108, %fd5, %fd108;
	selp.f64 	%fd106, %fd108, %fd105, %p7;
	st.param.f64 	[func_retval0], %fd106;
	ret;

}


// ===== COMPILED SASS (sm_100) =====

	.target	sm_100

	.elftype	@"ET_EXEC"


//--------------------- .note.nv.tkinfo           --------------------------
	.section	.note.nv.tkinfo,"",@"SHT_NOTE"
	.sectionflags	@"SHF_NOTE_NV_TKINFO"
	.tkinfo
        /*0018*/ 	.word	0x00000002
        /*0030*/ 	.string	""
        /*0030*/ 	.string	"ptxas"
        /*0030*/ 	.string	"Cuda compilation tools, release 13.0, V13.0.88"
        /*0030*/ 	.string	"Build cuda_13.0.r13.0/compiler.36424714_0"
        /*0030*/ 	.string	"-arch sm_100 -m 64 "



//--------------------- .note.nv.cuinfo           --------------------------
	.section	.note.nv.cuinfo,"",@"SHT_NOTE"
	.sectionflags	@"SHF_NOTE_NV_CUINFO"
        /*0018*/ 	.short	0x0002
        /*001a*/ 	.short	0x0064
        /*001c*/ 	.short	0x0082
	.zero		2


//--------------------- .nv.info                  --------------------------
	.section	.nv.info,"",@"SHT_CUDA_INFO"
	.align	4


	//----- nvinfo : EIATTR_REGCOUNT
	.align		4
        /*0000*/ 	.byte	0x04, 0x2f
        /*0002*/ 	.short	(.L_1 - .L_0)
	.align		4
.L_0:
        /*0004*/ 	.word	index@(_ZN10Neighbours6kernelEPdS0_S0_PbPiS0_S0_S0_S0_)
        /*0008*/ 	.word	0x00000020


	//----- nvinfo : EIATTR_FRAME_SIZE
	.align		4
.L_1:
        /*000c*/ 	.byte	0x04, 0x11
        /*000e*/ 	.short	(.L_3 - .L_2)
	.align		4
.L_2:
        /*0010*/ 	.word	index@($_ZN10Neighbours6kernelEPdS0_S0_PbPiS0_S0_S0_S0_$__internal_accurate_pow)
        /*0014*/ 	.word	0x00000000


	//----- nvinfo : EIATTR_FRAME_SIZE
	.align		4
.L_3:
        /*0018*/ 	.byte	0x04, 0x11
        /*001a*/ 	.short	(.L_5 - .L_4)
	.align		4
.L_4:
        /*001c*/ 	.word	index@(_ZN10Neighbours6kernelEPdS0_S0_PbPiS0_S0_S0_S0_)
        /*0020*/ 	.word	0x00000000


	//----- nvinfo : EIATTR_MIN_STACK_SIZE
	.align		4
.L_5:
        /*0024*/ 	.byte	0x04, 0x12
        /*0026*/ 	.short	(.L_7 - .L_6)
	.align		4
.L_6:
        /*0028*/ 	.word	index@(_ZN10Neighbours6kernelEPdS0_S0_PbPiS0_S0_S0_S0_)
        /*002c*/ 	.word	0x00000000
.L_7:


//--------------------- .nv.compat                --------------------------
	.section	.nv.compat,"",@"SHT_CUDA_COMPAT_INFO"
	.align	4
        /*0000*/ 	.byte	0x02, 0x09, 0x00, 0x00, 0x02, 0x02, 0x01, 0x00, 0x02, 0x05, 0x05, 0x00, 0x03, 0x07, 0x01, 0x01
        /*0010*/ 	.byte	0x02, 0x03, 0x00, 0x00, 0x02, 0x06, 0x01, 0x00, 0x04, 0x0b, 0x08, 0x00, 0x01, 0x00, 0x00, 0x00
        /*0020*/ 	.byte	0x00, 0x00, 0x00, 0x00


//--------------------- .nv.info._ZN10Neighbours6kernelEPdS0_S0_PbPiS0_S0_S0_S0_ --------------------------
	.section	.nv.info._ZN10Neighbours6kernelEPdS0_S0_PbPiS0_S0_S0_S0_,"",@"SHT_CUDA_INFO"
	.sectionflags	@""
	.align	4


	//----- nvinfo : EIATTR_CUDA_API_VERSION
	.align		4
        /*0000*/ 	.byte	0x04, 0x37
        /*0002*/ 	.short	(.L_9 - .L_8)
.L_8:
        /*0004*/ 	.word	0x00000082


	//----- nvinfo : EIATTR_KPARAM_INFO
	.align		4
.L_9:
        /*0008*/ 	.byte	0x04, 0x17
        /*000a*/ 	.short	(.L_11 - .L_10)
.L_10:
        /*000c*/ 	.word	0x00000000
        /*0010*/ 	.short	0x0008
        /*0012*/ 	.short	0x0040
        /*0014*/ 	.byte	0x00, 0xf5, 0x21, 0x00


	//----- nvinfo : EIATTR_KPARAM_INFO
	.align		4
.L_11:
        /*0018*/ 	.byte	0x04, 0x17
        /*001a*/ 	.short	(.L_13 - .L_12)
.L_12:
        /*001c*/ 	.word	0x00000000
        /*0020*/ 	.short	0x0007
        /*0022*/ 	.short	0x0038
        /*0024*/ 	.byte	0x00, 0xf5, 0x21, 0x00


	//----- nvinfo : EIATTR_KPARAM_INFO
	.align		4
.L_13:
        /*0028*/ 	.byte	0x04, 0x17
        /*002a*/ 	.short	(.L_15 - .L_14)
.L_14:
        /*002c*/ 	.word	0x00000000
        /*0030*/ 	.short	0x0006
        /*0032*/ 	.short	0x0030
        /*0034*/ 	.byte	0x00, 0xf5, 0x21, 0x00


	//----- nvinfo : EIATTR_KPARAM_INFO
	.align		4
.L_15:
        /*0038*/ 	.byte	0x04, 0x17
        /*003a*/ 	.short	(.L_17 - .L_16)
.L_16:
        /*003c*/ 	.word	0x00000000
        /*0040*/ 	.short	0x0005
        /*0042*/ 	.short	0x0028
        /*0044*/ 	.byte	0x00, 0xf5, 0x21, 0x00


	//----- nvinfo : EIATTR_KPARAM_INFO
	.align		4
.L_17:
        /*0048*/ 	.byte	0x04, 0x17
        /*004a*/ 	.short	(.L_19 - .L_18)
.L_18:
        /*004c*/ 	.word	0x00000000
        /*0050*/ 	.short	0x0004
        /*0052*/ 	.short	0x0020
        /*0054*/ 	.byte	0x00, 0xf5, 0x21, 0x00


	//----- nvinfo : EIATTR_KPARAM_INFO
	.align		4
.L_19:
        /*0058*/ 	.byte	0x04, 0x17
        /*005a*/ 	.short	(.L_21 - .L_20)
.L_20:
        /*005c*/ 	.word	0x00000000
        /*0060*/ 	.short	0x0003
        /*0062*/ 	.short	0x0018
        /*0064*/ 	.byte	0x00, 0xf5, 0x21, 0x00


	//----- nvinfo : EIATTR_KPARAM_INFO
	.align		4
.L_21:
        /*0068*/ 	.byte	0x04, 0x17
        /*006a*/ 	.short	(.L_23 - .L_22)
.L_22:
        /*006c*/ 	.word	0x00000000
        /*0070*/ 	.short	0x0002
        /*0072*/ 	.short	0x0010
        /*0074*/ 	.byte	0x00, 0xf5, 0x21, 0x00


	//----- nvinfo : EIATTR_KPARAM_INFO
	.align		4
.L_23:
        /*0078*/ 	.byte	0x04, 0x17
        /*007a*/ 	.short	(.L_25 - .L_24)
.L_24:
        /*007c*/ 	.word	0x00000000
        /*0080*/ 	.short	0x0001
        /*0082*/ 	.short	0x0008
        /*0084*/ 	.byte	0x00, 0xf5, 0x21, 0x00


	//----- nvinfo : EIATTR_KPARAM_INFO
	.align		4
.L_25:
        /*0088*/ 	.byte	0x04, 0x17
        /*008a*/ 	.short	(.L_27 - .L_26)
.L_26:
        /*008c*/ 	.word	0x00000000
        /*0090*/ 	.short	0x0000
        /*0092*/ 	.short	0x0000
        /*0094*/ 	.byte	0x00, 0xf5, 0x21, 0x00


	//----- nvinfo : EIATTR_SPARSE_MMA_MASK
	.align		4
.L_27:
        /*0098*/ 	.byte	0x03, 0x50
        /*009a*/ 	.short	0x0000


	//----- nvinfo : EIATTR_MAXREG_COUNT
	.align		4
        /*009c*/ 	.byte	0x03, 0x1b
        /*009e*/ 	.short	0x00ff


	//----- nvinfo : EIATTR_MERCURY_ISA_VERSION
	.align		4
        /*00a0*/ 	.byte	0x03, 0x5f
        /*00a2*/ 	.short	0x0101


	//----- nvinfo : EIATTR_VRC_CTA_INIT_COUNT
	.align		4
        /*00a4*/ 	.byte	0x02, 0x4a
	.zero		1
	.zero		1


	//----- nvinfo : EIATTR_EXIT_INSTR_OFFSETS
	.align		4
        /*00a8*/ 	.byte	0x04, 0x1c
        /*00aa*/ 	.short	(.L_29 - .L_28)


	//   ....[0]....
.L_28:
        /*00ac*/ 	.word	0x00000090


	//   ....[1]....
        /*00b0*/ 	.word	0x000007b0


	//   ....[2]....
        /*00b4*/ 	.word	0x00000800


	//----- nvinfo : EIATTR_CRS_STACK_SIZE
	.align		4
.L_29:
        /*00b8*/ 	.byte	0x04, 0x1e
        /*00ba*/ 	.short	(.L_31 - .L_30)
.L_30:
        /*00bc*/ 	.word	0x00000000


	//----- nvinfo : EIATTR_CBANK_PARAM_SIZE
	.align		4
.L_31:
        /*00c0*/ 	.byte	0x03, 0x19
        /*00c2*/ 	.short	0x0048


	//----- nvinfo : EIATTR_PARAM_CBANK
	.align		4
        /*00c4*/ 	.byte	0x04, 0x0a
        /*00c6*/ 	.short	(.L_33 - .L_32)
	.align		4
.L_32:
        /*00c8*/ 	.word	index@(.nv.constant0._ZN10Neighbours6kernelEPdS0_S0_PbPiS0_S0_S0_S0_)
        /*00cc*/ 	.short	0x0380
        /*00ce*/ 	.short	0x0048


	//----- nvinfo : EIATTR_SW_WAR
	.align		4
.L_33:
        /*00d0*/ 	.byte	0x04, 0x36
        /*00d2*/ 	.short	(.L_35 - .L_34)
.L_34:
        /*00d4*/ 	.word	0x00000008
.L_35:


//--------------------- .nv.callgraph             --------------------------
	.section	.nv.callgraph,"",@"SHT_CUDA_CALLGRAPH"
	.align	4
	.sectionentsize	8
	.align		4
        /*0000*/ 	.word	0x00000000
	.align		4
        /*0004*/ 	.word	0xffffffff
	.align		4
        /*0008*/ 	.word	0x00000000
	.align		4
        /*000c*/ 	.word	0xfffffffe
	.align		4
        /*0010*/ 	.word	0x00000000
	.align		4
        /*0014*/ 	.word	0xfffffffd
	.align		4
        /*0018*/ 	.word	0x00000000
	.align		4
        /*001c*/ 	.word	0xfffffffc


//--------------------- .text._ZN10Neighbours6kernelEPdS0_S0_PbPiS0_S0_S0_S0_ --------------------------
	.section	.text._ZN10Neighbours6kernelEPdS0_S0_PbPiS0_S0_S0_S0_,"ax",@progbits
	.align	128
        .global         _ZN10Neighbours6kernelEPdS0_S0_PbPiS0_S0_S0_S0_
        .type           _ZN10Neighbours6kernelEPdS0_S0_PbPiS0_S0_S0_S0_,@function
        .size           _ZN10Neighbours6kernelEPdS0_S0_PbPiS0_S0_S0_S0_,(.L_x_13 - _ZN10Neighbours6kernelEPdS0_S0_PbPiS0_S0_S0_S0_)
        .other          _ZN10Neighbours6kernelEPdS0_S0_PbPiS0_S0_S0_S0_,@"STO_CUDA_ENTRY STV_DEFAULT"
_ZN10Neighbours6kernelEPdS0_S0_PbPiS0_S0_S0_S0_:
.text._ZN10Neighbours6kernelEPdS0_S0_PbPiS0_S0_S0_S0_:
[----:B------:R-:W-:Y:S08]  /*0000*/  LDC R1, c[0x0][0x37c] ;  /* 0x0000df00ff017b82 */ /* 0x000ff00000000800 */
[----:B------:R-:W0:Y:S01]  /*0010*/  LDC.64 R2, c[0x0][0x3a0] ;  /* 0x0000e800ff027b82 */ /* 0x000e220000000a00 */
[----:B------:R-:W0:Y:S02]  /*0020*/  LDCU.64 UR4, c[0x0][0x358] ;  /* 0x00006b00ff0477ac */ /* 0x000e240008000a00 */
[----:B0-----:R-:W2:Y:S05]  /*0030*/  LDG.E R3, desc[UR4][R2.64] ;  /* 0x0000000402037981 */ /* 0x001eaa000c1e1900 */
[----:B------:R-:W0:Y:S01]  /*0040*/  S2UR UR6, SR_CTAID.X ;  /* 0x00000000000679c3 */ /* 0x000e220000002500 */
[----:B------:R-:W0:Y:S07]  /*0050*/  S2R R5, SR_TID.X ;  /* 0x0000000000057919 */ /* 0x000e2e0000002100 */
[----:B------:R-:W0:Y:S02]  /*0060*/  LDC R0, c[0x0][0x360] ;  /* 0x0000d800ff007b82 */ /* 0x000e240000000800 */
[----:B0-----:R-:W-:-:S05]  /*0070*/  IMAD R0, R0, UR6, R5 ;  /* 0x0000000600007c24 */ /* 0x001fca000f8e0205 */
[----:B--2---:R-:W-:-:S13]  /*0080*/  ISETP.GE.AND P0, PT, R0, R3, PT ;  /* 0x000000030000720c */ /* 0x004fda0003f06270 */
[----:B------:R-:W-:Y:S05]  /*0090*/  @P0 EXIT ;  /* 0x000000000000094d */ /* 0x000fea0003800000 */
[----:B------:R-:W0:Y:S08]  /*00a0*/  LDC.64 R8, c[0x0][0x380] ;  /* 0x0000e000ff087b82 */ /* 0x000e300000000a00 */
[----:B------:R-:W1:Y:S01]  /*00b0*/  LDC.64 R6, c[0x0][0x3a8] ;  /* 0x0000ea00ff067b82 */ /* 0x000e620000000a00 */
[----:B0-----:R-:W-:-:S06]  /*00c0*/  IMAD.WIDE R8, R0, 0x8, R8 ;  /* 0x0000000800087825 */ /* 0x001fcc00078e0208 */
[----:B------:R-:W2:Y:S04]  /*00d0*/  LDG.E.64 R8, desc[UR4][R8.64] ;  /* 0x0000000408087981 */ /* 0x000ea8000c1e1b00 */
[----:B-1----:R-:W2:Y:S01]  /*00e0*/  LDG.E.64 R4, desc[UR4][R6.64] ;  /* 0x0000000406047981 */ /* 0x002ea2000c1e1b00 */
[----:B------:R-:W-:Y:S01]  /*00f0*/  BSSY.RECONVERGENT B0, `(.L_x_0) ;  /* 0x0000006000007945 */ /* 0x000fe20003800200 */
[----:B--2---:R-:W-:-:S08]  /*0100*/  DADD R4, R4, -R8 ;  /* 0x0000000004047229 */ /* 0x004fd00000000808 */
[----:B------:R-:W-:-:S10]  /*0110*/  DADD R2, -RZ, |R4| ;  /* 0x00000000ff027229 */ /* 0x000fd40000000504 */
[----:B------:R-:W-:Y:S01]  /*0120*/  IMAD.MOV.U32 R12, RZ, RZ, R2 ;  /* 0x000000ffff0c7224 */ /* 0x000fe200078e0002 */
[----:B------:R-:W-:-:S07]  /*0130*/  MOV R2, 0x150 ;  /* 0x0000015000027802 */ /* 0x000fce0000000f00 */
[----:B------:R-:W-:Y:S05]  /*0140*/  CALL.REL.NOINC `($_ZN10Neighbours6kernelEPdS0_S0_PbPiS0_S0_S0_S0_$__internal_accurate_pow) ;  /* 0x0000000400b07944 */ /* 0x000fea0003c00000 */
[----:B------:R-:W-:Y:S05]  /*0150*/  BSYNC.RECONVERGENT B0 ;  /* 0x0000000000007941 */ /* 0x000fea0003800200 */
.L_x_0:
[----:B------:R-:W0:Y:S08]  /*0160*/  LDC.64 R12, c[0x0][0x388] ;  /* 0x0000e200ff0c7b82 */ /* 0x000e300000000a00 */
[----:B------:R-:W1:Y:S01]  /*0170*/  LDC.64 R6, c[0x0][0x3b0] ;  /* 0x0000ec00ff067b82 */ /* 0x000e620000000a00 */
[----:B0-----:R-:W-:-:S05]  /*0180*/  IMAD.WIDE R12, R0, 0x8, R12 ;  /* 0x00000008000c7825 */ /* 0x001fca00078e020c */
[----:B------:R-:W2:Y:S04]  /*0190*/  LDG.E.64 R8, desc[UR4][R12.64] ;  /* 0x000000040c087981 */ /* 0x000ea8000c1e1b00 */
[----:B-1----:R-:W2:Y:S01]  /*01a0*/  LDG.E.64 R6, desc[UR4][R6.64] ;  /* 0x0000000406067981 */ /* 0x002ea2000c1e1b00 */
[C---:B------:R-:W-:Y:S02]  /*01b0*/  DADD R2, R4.reuse, 2 ;  /* 0x4000000004027429 */ /* 0x040fe40000000000 */
[----:B------:R-:W-:-:S08]  /*01c0*/  DSETP.NEU.AND P1, PT, R4, RZ, PT ;  /* 0x000000ff0400722a */ /* 0x000fd00003f2d000 */
[----:B------:R-:W-:-:S04]  /*01d0*/  LOP3.LUT R2, R3, 0x7ff00000, RZ, 0xc0, !PT ;  /* 0x7ff0000003027812 */ /* 0x000fc800078ec0ff */
[----:B------:R-:W-:Y:S01]  /*01e0*/  ISETP.NE.AND P2, PT, R2, 0x7ff00000, PT ;  /* 0x7ff000000200780c */ /* 0x000fe20003f45270 */
[----:B------:R-:W-:Y:S01]  /*01f0*/  BSSY.RECONVERGENT B0, `(.L_x_1) ;  /* 0x000000c000007945 */ /* 0x000fe20003800200 */
[----:B------:R-:W-:Y:S01]  /*0200*/  DSETP.NEU.AND P0, PT, R4, 1, PT ;  /* 0x3ff000000400742a */ /* 0x000fe20003f0d000 */
[----:B------:R-:W-:Y:S01]  /*0210*/  @!P1 CS2R R10, SRZ ;  /* 0x00000000000a9805 */ /* 0x000fe2000001ff00 */
[----:B--2---:R-:W-:-:S08]  /*0220*/  DADD R8, R6, -R8 ;  /* 0x0000000006087229 */ /* 0x004fd00000000808 */
[----:B------:R-:W-:Y:S01]  /*0230*/  DADD R2, -RZ, |R8| ;  /* 0x00000000ff027229 */ /* 0x000fe20000000508 */
[----:B------:R-:W-:Y:S10]  /*0240*/  @P2 BRA `(.L_x_2) ;  /* 0x0000000000182947 */ /* 0x000ff40003800000 */
[----:B------:R-:W-:-:S14]  /*0250*/  DSETP.NAN.AND P1, PT, R4, R4, PT ;  /* 0x000000040400722a */ /* 0x000fdc0003f28000 */
[----:B------:R-:W-:Y:S01]  /*0260*/  @P1 DADD R10, R4, 2 ;  /* 0x40000000040a1429 */ /* 0x000fe20000000000 */
[----:B------:R-:W-:Y:S10]  /*0270*/  @P1 BRA `(.L_x_2) ;  /* 0x00000000000c1947 */ /* 0x000ff40003800000 */
[----:B------:R-:W-:-:S14]  /*0280*/  DSETP.NEU.AND P1, PT, |R4|, +INF , PT ;  /* 0x7ff000000400742a */ /* 0x000fdc0003f2d200 */
[----:B------:R-:W-:Y:S02]  /*0290*/  @!P1 IMAD.MOV.U32 R10, RZ, RZ, 0x0 ;  /* 0x00000000ff0a9424 */ /* 0x000fe400078e00ff */
[----:B------:R-:W-:-:S07]  /*02a0*/  @!P1 IMAD.MOV.U32 R11, RZ, RZ, 0x7ff00000 ;  /* 0x7ff00000ff0b9424 */ /* 0x000fce00078e00ff */
.L_x_2:
[----:B------:R-:W-:Y:S05]  /*02b0*/  BSYNC.RECONVERGENT B0 ;  /* 0x0000000000007941 */ /* 0x000fea0003800200 */
.L_x_1:
[----:B------:R-:W-:Y:S01]  /*02c0*/  BSSY.RECONVERGENT B0, `(.L_x_3) ;  /* 0x0000006000007945 */ /* 0x000fe20003800200 */
[----:B------:R-:W-:Y:S01]  /*02d0*/  IMAD.MOV.U32 R12, RZ, RZ, R2 ;  /* 0x000000ffff0c7224 */ /* 0x000fe200078e0002 */
[----:B------:R-:W-:Y:S02]  /*02e0*/  FSEL R6, R10, RZ, P0 ;  /* 0x000000ff0a067208 */ /* 0x000fe40000000000 */
[----:B------:R-:W-:Y:S02]  /*02f0*/  FSEL R7, R11, 1.875, P0 ;  /* 0x3ff000000b077808 */ /* 0x000fe40000000000 */
[----:B------:R-:W-:-:S07]  /*0300*/  MOV R2, 0x320 ;  /* 0x0000032000027802 */ /* 0x000fce0000000f00 */
[----:B------:R-:W-:Y:S05]  /*0310*/  CALL.REL.NOINC `($_ZN10Neighbours6kernelEPdS0_S0_PbPiS0_S0_S0_S0_$__internal_accurate_pow) ;  /* 0x00000004003c7944 */ /* 0x000fea0003c00000 */
[----:B------:R-:W-:Y:S05]  /*0320*/  BSYNC.RECONVERGENT B0 ;  /* 0x0000000000007941 */ /* 0x000fea0003800200 */
.L_x_3:
[----:B------:R-:W0:Y:S08]  /*0330*/  LDC.64 R14, c[0x0][0x390] ;  /* 0x0000e400ff0e7b82 */ /* 0x000e300000000a00 */
[----:B------:R-:W1:Y:S01]  /*0340*/  LDC.64 R12, c[0x0][0x3b8] ;  /* 0x0000ee00ff0c7b82 */ /* 0x000e620000000a00 */
[----:B0-----:R-:W-:-:S06]  /*0350*/  IMAD.WIDE R14, R0, 0x8, R14 ;  /* 0x00000008000e7825 */ /* 0x001fcc00078e020e */
        /* <DEDUP_REMOVED lines=18> */
.L_x_5:
[----:B------:R-:W-:Y:S05]  /*0480*/  BSYNC.RECONVERGENT B0 ;  /* 0x0000000000007941 */ /* 0x000fea0003800200 */
.L_x_4:
[----:B------:R-:W-:Y:S01]  /*0490*/  FSEL R2, R10, RZ, P0 ;  /* 0x000000ff0a027208 */ /* 0x000fe20000000000 */
[----:B------:R-:W-:Y:S01]  /*04a0*/  BSSY.RECONVERGENT B0, `(.L_x_6) ;  /* 0x0000006000007945 */ /* 0x000fe20003800200 */
[----:B------:R-:W-:-:S06]  /*04b0*/  FSEL R3, R11, 1.875, P0 ;  /* 0x3ff000000b037808 */ /* 0x000fcc0000000000 */
[----:B------:R-:W-:Y:S01]  /*04c0*/  DADD R6, R6, R2 ;  /* 0x0000000006067229 */ /* 0x000fe20000000002 */
[----:B------:R-:W-:Y:S01]  /*04d0*/  IMAD.MOV.U32 R3, RZ, RZ, R13 ;  /* 0x000000ffff037224 */ /* 0x000fe200078e000d */
[----:B------:R-:W-:-:S09]  /*04e0*/  MOV R2, 0x500 ;  /* 0x0000050000027802 */ /* 0x000fd20000000f00 */
[----:B------:R-:W-:Y:S05]  /*04f0*/  CALL.REL.NOINC `($_ZN10Neighbours6kernelEPdS0_S0_PbPiS0_S0_S0_S0_$__internal_accurate_pow) ;  /* 0x0000000000c47944 */ /* 0x000fea0003c00000 */
[----:B------:R-:W-:Y:S05]  /*0500*/  BSYNC.RECONVERGENT B0 ;  /* 0x0000000000007941 */ /* 0x000fea0003800200 */
.L_x_6:
[----:B------:R-:W0:Y:S02]  /*0510*/  LDC.64 R8, c[0x0][0x3c0] ;  /* 0x0000f000ff087b82 */ /* 0x000e240000000a00 */
[----:B0-----:R-:W2:Y:S01]  /*0520*/  LDG.E.64 R8, desc[UR4][R8.64] ;  /* 0x0000000408087981 */ /* 0x001ea2000c1e1b00 */
[C---:B------:R-:W-:Y:S01]  /*0530*/  DADD R2, R4.reuse, 2 ;  /* 0x4000000004027429 */ /* 0x040fe20000000000 */
[----:B------:R-:W-:Y:S01]  /*0540*/  BSSY.RECONVERGENT B0, `(.L_x_7) ;  /* 0x000000e000007945 */ /* 0x000fe20003800200 */
[C---:B------:R-:W-:Y:S02]  /*0550*/  DSETP.NEU.AND P1, PT, R4.reuse, RZ, PT ;  /* 0x000000ff0400722a */ /* 0x040fe40003f2d000 */
[----:B------:R-:W-:-:S06]  /*0560*/  DSETP.NEU.AND P0, PT, R4, 1, PT ;  /* 0x3ff000000400742a */ /* 0x000fcc0003f0d000 */
[----:B------:R-:W-:-:S04]  /*0570*/  LOP3.LUT R2, R3, 0x7ff00000, RZ, 0xc0, !PT ;  /* 0x7ff0000003027812 */ /* 0x000fc800078ec0ff */
[----:B------:R-:W-:Y:S02]  /*0580*/  ISETP.NE.AND P2, PT, R2, 0x7ff00000, PT ;  /* 0x7ff000000200780c */ /* 0x000fe40003f45270 */
[----:B------:R-:W-:Y:S01]  /*0590*/  @!P1 CS2R R10, SRZ ;  /* 0x00000000000a9805 */ /* 0x000fe2000001ff00 */
[----:B--2---:R-:W-:-:S10]  /*05a0*/  DADD R12, -RZ, |R8| ;  /* 0x00000000ff0c7229 */ /* 0x004fd40000000508 */
[----:B------:R-:W-:Y:S05]  /*05b0*/  @P2 BRA `(.L_x_8) ;  /* 0x0000000000182947 */ /* 0x000fea0003800000 */
[----:B------:R-:W-:-:S14]  /*05c0*/  DSETP.NAN.AND P1, PT, R4, R4, PT ;  /* 0x000000040400722a */ /* 0x000fdc0003f28000 */
[----:B------:R-:W-:Y:S01]  /*05d0*/  @P1 DADD R10, R4, 2 ;  /* 0x40000000040a1429 */ /* 0x000fe20000000000 */
[----:B------:R-:W-:Y:S10]  /*05e0*/  @P1 BRA `(.L_x_8) ;  /* 0x00000000000c1947 */ /* 0x000ff40003800000 */
[----:B------:R-:W-:-:S14]  /*05f0*/  DSETP.NEU.AND P1, PT, |R4|, +INF , PT ;  /* 0x7ff000000400742a */ /* 0x000fdc0003f2d200 */
[----:B------:R-:W-:Y:S02]  /*0600*/  @!P1 IMAD.MOV.U32 R10, RZ, RZ, 0x0 ;  /* 0x00000000ff0a9424 */ /* 0x000fe400078e00ff */
[----:B------:R-:W-:-:S07]  /*0610*/  @!P1 IMAD.MOV.U32 R11, RZ, RZ, 0x7ff00000 ;  /* 0x7ff00000ff0b9424 */ /* 0x000fce00078e00ff */
.L_x_8:
[----:B------:R-:W-:Y:S05]  /*0620*/  BSYNC.RECONVERGENT B0 ;  /* 0x0000000000007941 */ /* 0x000fea0003800200 */
.L_x_7:
        /* <DEDUP_REMOVED lines=8> */
.L_x_9:
[C---:B------:R-:W-:Y:S02]  /*06b0*/  DADD R2, R8.reuse, 2 ;  /* 0x4000000008027429 */ /* 0x040fe40000000000 */
[C---:B------:R-:W-:Y:S02]  /*06c0*/  DSETP.NEU.AND P1, PT, R8.reuse, RZ, PT ;  /* 0x000000ff0800722a */ /* 0x040fe40003f2d000 */
[----:B------:R-:W-:-:S06]  /*06d0*/  DSETP.NEU.AND P0, PT, R8, 1, PT ;  /* 0x3ff000000800742a */ /* 0x000fcc0003f0d000 */
[----:B------:R-:W-:-:S04]  /*06e0*/  LOP3.LUT R2, R3, 0x7ff00000, RZ, 0xc0, !PT ;  /* 0x7ff0000003027812 */ /* 0x000fc800078ec0ff */
[----:B------:R-:W-:Y:S02]  /*06f0*/  ISETP.NE.AND P2, PT, R2, 0x7ff00000, PT ;  /* 0x7ff000000200780c */ /* 0x000fe40003f45270 */
[----:B------:R-:W-:-:S11]  /*0700*/  @!P1 CS2R R10, SRZ ;  /* 0x00000000000a9805 */ /* 0x000fd6000001ff00 */
[----:B------:R-:W-:Y:S05]  /*0710*/  @P2 BRA `(.L_x_10) ;  /* 0x0000000000182947 */ /* 0x000fea0003800000 */
[----:B------:R-:W-:-:S14]  /*0720*/  DSETP.NAN.AND P1, PT, R8, R8, PT ;  /* 0x000000080800722a */ /* 0x000fdc0003f28000 */
[----:B------:R-:W-:Y:S01]  /*0730*/  @P1 DADD R10, R8, 2 ;  /* 0x40000000080a1429 */ /* 0x000fe20000000000 */
[----:B------:R-:W-:Y:S10]  /*0740*/  @P1 BRA `(.L_x_10) ;  /* 0x00000000000c1947 */ /* 0x000ff40003800000 */
[----:B------:R-:W-:-:S14]  /*0750*/  DSETP.NEU.AND P1, PT, |R8|, +INF , PT ;  /* 0x7ff000000800742a */ /* 0x000fdc0003f2d200 */
[----:B------:R-:W-:Y:S02]  /*0760*/  @!P1 IMAD.MOV.U32 R10, RZ, RZ, 0x0 ;  /* 0x00000000ff0a9424 */ /* 0x000fe400078e00ff */
[----:B------:R-:W-:-:S07]  /*0770*/  @!P1 IMAD.MOV.U32 R11, RZ, RZ, 0x7ff00000 ;  /* 0x7ff00000ff0b9424 */ /* 0x000fce00078e00ff */
.L_x_10:
[----:B------:R-:W-:Y:S02]  /*0780*/  FSEL R2, R10, RZ, P0 ;  /* 0x000000ff0a027208 */ /* 0x000fe40000000000 */
[----:B------:R-:W-:-:S06]  /*0790*/  FSEL R3, R11, 1.875, P0 ;  /* 0x3ff000000b037808 */ /* 0x000fcc0000000000 */
[----:B------:R-:W-:-:S14]  /*07a0*/  DSETP.GT.AND P0, PT, R6, R2, PT ;  /* 0x000000020600722a */ /* 0x000fdc0003f04000 */
[----:B------:R-:W-:Y:S05]  /*07b0*/  @!P0 EXIT ;  /* 0x000000000000894d */ /* 0x000fea0003800000 */
[----:B------:R-:W0:Y:S02]  /*07c0*/  LDCU.64 UR6, c[0x0][0x398] ;  /* 0x00007300ff0677ac */ /* 0x000e240008000a00 */
[----:B0-----:R-:W-:-:S04]  /*07d0*/  IADD3 R2, P0, PT, R0, UR6, RZ ;  /* 0x0000000600027c10 */ /* 0x001fc8000ff1e0ff */
[----:B------:R-:W-:-:S05]  /*07e0*/  LEA.HI.X.SX32 R3, R0, UR7, 0x1, P0 ;  /* 0x0000000700037c11 */ /* 0x000fca00080f0eff */
[----:B------:R-:W-:Y:S01]  /*07f0*/  STG.E.U8 desc[UR4][R2.64], RZ ;  /* 0x000000ff02007986 */ /* 0x000fe2000c101104 */
[----:B------:R-:W-:Y:S05]  /*0800*/  EXIT ;  /* 0x000000000000794d */ /* 0x000fea0003800000 */
        .type           $_ZN10Neighbours6kernelEPdS0_S0_PbPiS0_S0_S0_S0_$__internal_accurate_pow,@function
        .size           $_ZN10Neighbours6kernelEPdS0_S0_PbPiS0_S0_S0_S0_$__internal_accurate_pow,(.L_x_13 - $_ZN10Neighbours6kernelEPdS0_S0_PbPiS0_S0_S0_S0_$__internal_accurate_pow)
$_ZN10Neighbours6kernelEPdS0_S0_PbPiS0_S0_S0_S0_$__internal_accurate_pow:
[----:B------:R-:W-:Y:S01]  /*0810*/  ISETP.GT.U32.AND P0, PT, R3, 0xfffff, PT ;  /* 0x000fffff0300780c */ /* 0x000fe20003f04070 */
[--C-:B------:R-:W-:Y:S01]  /*0820*/  IMAD.MOV.U32 R13, RZ, RZ, R3.reuse ;  /* 0x000000ffff0d7224 */ /* 0x100fe200078e0003 */
[----:B------:R-:W-:Y:S01]  /*0830*/  UMOV UR6, 0x7d2cafe2 ;  /* 0x7d2cafe200067882 */ /* 0x000fe20000000000 */
[----:B------:R-:W-:Y:S01]  /*0840*/  IMAD.MOV.U32 R24, RZ, RZ, RZ ;  /* 0x000000ffff187224 */ /* 0x000fe200078e00ff */
[----:B------:R-:W-:Y:S01]  /*0850*/  UMOV UR7, 0x3eb0f5ff ;  /* 0x3eb0f5ff00077882 */ /* 0x000fe20000000000 */
[----:B------:R-:W-:Y:S01]  /*0860*/  IMAD.MOV.U32 R14, RZ, RZ, 0x41ad3b5a ;  /* 0x41ad3b5aff0e7424 */ /* 0x000fe200078e00ff */
[----:B------:R-:W-:Y:S01]  /*0870*/  SHF.R.U32.HI R3, RZ, 0x14, R3 ;  /* 0x00000014ff037819 */ /* 0x000fe20000011603 */
[----:B------:R-:W-:Y:S01]  /*0880*/  IMAD.MOV.U32 R15, RZ, RZ, 0x3ed0f5d2 ;  /* 0x3ed0f5d2ff0f7424 */ /* 0x000fe200078e00ff */
[----:B------:R-:W-:Y:S01]  /*0890*/  UMOV UR8, 0x3b39803f ;  /* 0x3b39803f00087882 */ /* 0x000fe20000000000 */
[----:B------:R-:W-:-:S04]  /*08a0*/  UMOV UR9, 0x3c7abc9e ;  /* 0x3c7abc9e00097882 */ /* 0x000fc80000000000 */
[----:B------:R-:W-:-:S10]  /*08b0*/  @!P0 DMUL R10, R12, 1.80143985094819840000e+16 ;  /* 0x435000000c0a8828 */ /* 0x000fd40000000000 */
[----:B------:R-:W-:Y:S01]  /*08c0*/  @!P0 IMAD.MOV.U32 R13, RZ, RZ, R11 ;  /* 0x000000ffff0d8224 */ /* 0x000fe200078e000b */
[----:B------:R-:W-:Y:S01]  /*08d0*/  @!P0 LEA.HI R3, R11, 0xffffffca, RZ, 0xc ;  /* 0xffffffca0b038811 */ /* 0x000fe200078f60ff */
[----:B------:R-:W-:-:S03]  /*08e0*/  @!P0 IMAD.MOV.U32 R12, RZ, RZ, R10 ;  /* 0x000000ffff0c8224 */ /* 0x000fc600078e000a */
[----:B------:R-:W-:Y:S01]  /*08f0*/  LOP3.LUT R13, R13, 0x800fffff, RZ, 0xc0, !PT ;  /* 0x800fffff0d0d7812 */ /* 0x000fe200078ec0ff */
[----:B------:R-:W-:Y:S02]  /*0900*/  IMAD.MOV.U32 R20, RZ, RZ, R12 ;  /* 0x000000ffff147224 */ /* 0x000fe400078e000c */
[----:B------:R-:W-:Y:S01]  /*0910*/  VIADD R10, R3, 0xfffffc01 ;  /* 0xfffffc01030a7836 */ /* 0x000fe20000000000 */
[----:B------:R-:W-:-:S04]  /*0920*/  LOP3.LUT R21, R13, 0x3ff00000, RZ, 0xfc, !PT ;  /* 0x3ff000000d157812 */ /* 0x000fc800078efcff */
[----:B------:R-:W-:-:S13]  /*0930*/  ISETP.GE.U32.AND P1, PT, R21, 0x3ff6a09f, PT ;  /* 0x3ff6a09f1500780c */ /* 0x000fda0003f26070 */
[----:B------:R-:W-:Y:S02]  /*0940*/  @P1 VIADD R13, R21, 0xfff00000 ;  /* 0xfff00000150d1836 */ /* 0x000fe40000000000 */
[----:B------:R-:W-:Y:S02]  /*0950*/  @P1 VIADD R10, R3, 0xfffffc02 ;  /* 0xfffffc02030a1836 */ /* 0x000fe40000000000 */
[----:B------:R-:W-:-:S06]  /*0960*/  @P1 IMAD.MOV.U32 R21, RZ, RZ, R13 ;  /* 0x000000ffff151224 */ /* 0x000fcc00078e000d */
[C---:B------:R-:W-:Y:S02]  /*0970*/  DADD R16, R20.reuse, 1 ;  /* 0x3ff0000014107429 */ /* 0x040fe40000000000 */
[----:B------:R-:W-:-:S04]  /*0980*/  DADD R20, R20, -1 ;  /* 0xbff0000014147429 */ /* 0x000fc80000000000 */
[----:B------:R-:W0:Y:S02]  /*0990*/  MUFU.RCP64H R25, R17 ;  /* 0x0000001100197308 */ /* 0x000e240000001800 */
[----:B0-----:R-:W-:-:S08]  /*09a0*/  DFMA R12, -R16, R24, 1 ;  /* 0x3ff00000100c742b */ /* 0x001fd00000000118 */
[----:B------:R-:W-:-:S08]  /*09b0*/  DFMA R12, R12, R12, R12 ;  /* 0x0000000c0c0c722b */ /* 0x000fd0000000000c */
[----:B------:R-:W-:-:S08]  /*09c0*/  DFMA R24, R24, R12, R24 ;  /* 0x0000000c1818722b */ /* 0x000fd00000000018 */
[----:B------:R-:W-:-:S08]  /*09d0*/  DMUL R12, R20, R24 ;  /* 0x00000018140c7228 */ /* 0x000fd00000000000 */
[----:B------:R-:W-:-:S08]  /*09e0*/  DFMA R12, R20, R24, R12 ;  /* 0x00000018140c722b */ /* 0x000fd0000000000c */
[-C--:B------:R-:W-:Y:S02]  /*09f0*/  DMUL R22, R12, R12.reuse ;  /* 0x0000000c0c167228 */ /* 0x080fe40000000000 */
[----:B------:R-:W-:Y:S02]  /*0a00*/  DADD R16, R20, -R12 ;  /* 0x0000000014107229 */ /* 0x000fe4000000080c */
[----:B------:R-:W-:-:S04]  /*0a10*/  DMUL R28, R12, R12 ;  /* 0x0000000c0c1c7228 */ /* 0x000fc80000000000 */
[----:B------:R-:W-:Y:S01]  /*0a20*/  DFMA R14, R22, UR6, R14 ;  /* 0x00000006160e7c2b */ /* 0x000fe2000800000e */
[----:B------:R-:W-:Y:S01]  /*0a30*/  UMOV UR6, 0x75488a3f ;  /* 0x75488a3f00067882 */ /* 0x000fe20000000000 */
[----:B------:R-:W-:Y:S01]  /*0a40*/  UMOV UR7, 0x3ef3b20a ;  /* 0x3ef3b20a00077882 */ /* 0x000fe20000000000 */
[----:B------:R-:W-:-:S05]  /*0a50*/  DADD R16, R16, R16 ;  /* 0x0000000010107229 */ /* 0x000fca0000000010 */
[----:B------:R-:W-:Y:S01]  /*0a60*/  DFMA R18, R22, R14, UR6 ;  /* 0x0000000616127e2b */ /* 0x000fe2000800000e */
[----:B------:R-:W-:Y:S01]  /*0a70*/  UMOV UR6, 0xe4faecd5 ;  /* 0xe4faecd500067882 */ /* 0x000fe20000000000 */
[----:B------:R-:W-:Y:S01]  /*0a80*/  UMOV UR7, 0x3f1745cd ;  /* 0x3f1745cd00077882 */ /* 0x000fe20000000000 */
[----:B------:R-:W-:-:S05]  /*0a90*/  DFMA R16, R20, -R12, R16 ;  /* 0x8000000c1410722b */ /* 0x000fca0000000010 */
[----:B------:R-:W-:Y:S01]  /*0aa0*/  DFMA R18, R22, R18, UR6 ;  /* 0x0000000616127e2b */ /* 0x000fe20008000012 */
[----:B------:R-:W-:Y:S01]  /*0ab0*/  UMOV UR6, 0x258a578b ;  /* 0x258a578b00067882 */ /* 0x000fe20000000000 */
[----:B------:R-:W-:Y:S01]  /*0ac0*/  UMOV UR7, 0x3f3c71c7 ;  /* 0x3f3c71c700077882 */ /* 0x000fe20000000000 */
[----:B------:R-:W-:Y:S02]  /*0ad0*/  DMUL R16, R24, R16 ;  /* 0x0000001018107228 */ /* 0x000fe40000000000 */
[----:B------:R-:W-:-:S03]  /*0ae0*/  DFMA R24, R12, R12, -R28 ;  /* 0x0000000c0c18722b */ /* 0x000fc6000000081c */
[----:B------:R-:W-:Y:S01]  /*0af0*/  DFMA R18, R22, R18, UR6 ;  /* 0x0000000616127e2b */ /* 0x000fe20008000012 */
[----:B------:R-:W-:Y:S01]  /*0b00*/  UMOV UR6, 0x9242b910 ;  /* 0x9242b91000067882 */ /* 0x000fe20000000000 */
[----:B------:R-:W-:-:S06]  /*0b10*/  UMOV UR7, 0x3f624924 ;  /* 0x3f62492400077882 */ /* 0x000fcc0000000000 */
[----:B------:R-:W-:Y:S01]  /*0b20*/  DFMA R18, R22, R18, UR6 ;  /* 0x0000000616127e2b */ /* 0x000fe20008000012 */
[----:B------:R-:W-:Y:S01]  /*0b30*/  UMOV UR6, 0x99999dfb ;  /* 0x99999dfb00067882 */ /* 0x000fe20000000000 */
[----:B------:R-:W-:-:S06]  /*0b40*/  UMOV UR7, 0x3f899999 ;  /* 0x3f89999900077882 */ /* 0x000fcc0000000000 */
[----:B------:R-:W-:Y:S01]  /*0b50*/  DFMA R18, R22, R18, UR6 ;  /* 0x0000000616127e2b */ /* 0x000fe20008000012 */
[----:B------:R-:W-:Y:S01]  /*0b60*/  UMOV UR6, 0x55555555 ;  /* 0x5555555500067882 */ /* 0x000fe20000000000 */
[----:B------:R-:W-:-:S06]  /*0b70*/  UMOV UR7, 0x3fb55555 ;  /* 0x3fb5555500077882 */ /* 0x000fcc0000000000 */
[----:B------:R-:W-:-:S08]  /*0b80*/  DFMA R14, R22, R18, UR6 ;  /* 0x00000006160e7e2b */ /* 0x000fd00008000012 */
[----:B------:R-:W-:Y:S01]  /*0b90*/  DADD R20, -R14, UR6 ;  /* 0x000000060e147e29 */ /* 0x000fe20008000100 */
[----:B------:R-:W-:Y:S01]  /*0ba0*/  UMOV UR6, 0xb9e7b0 ;  /* 0x00b9e7b000067882 */ /* 0x000fe20000000000 */
[----:B------:R-:W-:-:S06]  /*0bb0*/  UMOV UR7, 0x3c46a4cb ;  /* 0x3c46a4cb00077882 */ /* 0x000fcc0000000000 */
[----:B------:R-:W-:Y:S02]  /*0bc0*/  DFMA R20, R22, R18, R20 ;  /* 0x000000121614722b */ /* 0x000fe40000000014 */
[----:B------:R-:W-:Y:S01]  /*0bd0*/  DMUL R18, R12, R28 ;  /* 0x0000001c0c127228 */ /* 0x000fe20000000000 */
[----:B------:R-:W-:Y:S02]  /*0be0*/  VIADD R23, R17, 0x100000 ;  /* 0x0010000011177836 */ /* 0x000fe40000000000 */
[----:B------:R-:W-:-:S03]  /*0bf0*/  IMAD.MOV.U32 R22, RZ, RZ, R16 ;  /* 0x000000ffff167224 */ /* 0x000fc600078e0010 */
[----:B------:R-:W-:Y:S01]  /*0c00*/  DADD R20, R20, -UR6 ;  /* 0x8000000614147e29 */ /* 0x000fe20008000000 */
[----:B------:R-:W-:Y:S01]  /*0c10*/  UMOV UR6, 0x80000000 ;  /* 0x8000000000067882 */ /* 0x000fe20000000000 */
[C---:B------:R-:W-:Y:S01]  /*0c20*/  DFMA R26, R12.reuse, R28, -R18 ;  /* 0x0000001c0c1a722b */ /* 0x040fe20000000812 */
[----:B------:R-:W-:Y:S01]  /*0c30*/  UMOV UR7, 0x43300000 ;  /* 0x4330000000077882 */ /* 0x000fe20000000000 */
[----:B------:R-:W-:-:S04]  /*0c40*/  DFMA R22, R12, R22, R24 ;  /* 0x000000160c16722b */ /* 0x000fc80000000018 */
[----:B------:R-:W-:Y:S02]  /*0c50*/  DADD R24, R14, R20 ;  /* 0x000000000e187229 */ /* 0x000fe40000000014 */
[----:B------:R-:W-:-:S06]  /*0c60*/  DFMA R26, R16, R28, R26 ;  /* 0x0000001c101a722b */ /* 0x000fcc000000001a */
[----:B------:R-:W-:Y:S02]  /*0c70*/  DMUL R28, R24, R18 ;  /* 0x00000012181c7228 */ /* 0x000fe40000000000 */
[----:B------:R-:W-:Y:S02]  /*0c80*/  DFMA R22, R12, R22, R26 ;  /* 0x000000160c16722b */ /* 0x000fe4000000001a */
[----:B------:R-:W-:-:S04]  /*0c90*/  DADD R26, R14, -R24 ;  /* 0x000000000e1a7229 */ /* 0x000fc80000000818 */
[----:B------:R-:W-:-:S04]  /*0ca0*/  DFMA R14, R24, R18, -R28 ;  /* 0x00000012180e722b */ /* 0x000fc8000000081c */
[----:B------:R-:W-:-:S04]  /*0cb0*/  DADD R26, R20, R26 ;  /* 0x00000000141a7229 */ /* 0x000fc8000000001a */
[----:B------:R-:W-:-:S08]  /*0cc0*/  DFMA R14, R24, R22, R14 ;  /* 0x00000016180e722b */ /* 0x000fd0000000000e */
[----:B------:R-:W-:-:S08]  /*0cd0*/  DFMA R26, R26, R18, R14 ;  /* 0x000000121a1a722b */ /* 0x000fd0000000000e */
[----:B------:R-:W-:-:S08]  /*0ce0*/  DADD R18, R28, R26 ;  /* 0x000000001c127229 */ /* 0x000fd0000000001a */
[--C-:B------:R-:W-:Y:S02]  /*0cf0*/  DADD R14, R12, R18.reuse ;  /* 0x000000000c0e7229 */ /* 0x100fe40000000012 */
[----:B------:R-:W-:-:S06]  /*0d00*/  DADD R28, R28, -R18 ;  /* 0x000000001c1c7229 */ /* 0x000fcc0000000812 */
[----:B------:R-:W-:Y:S02]  /*0d10*/  DADD R12, R12, -R14 ;  /* 0x000000000c0c7229 */ /* 0x000fe4000000080e */
[----:B------:R-:W-:-:S06]  /*0d20*/  DADD R28, R26, R28 ;  /* 0x000000001a1c7229 */ /* 0x000fcc000000001c */
[----:B------:R-:W-:-:S08]  /*0d30*/  DADD R12, R18, R12 ;  /* 0x00000000120c7229 */ /* 0x000fd0000000000c */
[----:B------:R-:W-:-:S08]  /*0d40*/  DADD R12, R28, R12 ;  /* 0x000000001c0c7229 */ /* 0x000fd0000000000c */
[----:B------:R-:W-:Y:S01]  /*0d50*/  DADD R18, R16, R12 ;  /* 0x0000000010127229 */ /* 0x000fe2000000000c */
[----:B------:R-:W-:Y:S01]  /*0d60*/  LOP3.LUT R12, R10, 0x80000000, RZ, 0x3c, !PT ;  /* 0x800000000a0c7812 */ /* 0x000fe200078e3cff */
[----:B------:R-:W-:-:S06]  /*0d70*/  IMAD.MOV.U32 R13, RZ, RZ, 0x43300000 ;  /* 0x43300000ff0d7424 */ /* 0x000fcc00078e00ff */
[----:B------:R-:W-:Y:S02]  /*0d80*/  DADD R16, R14, R18 ;  /* 0x000000000e107229 */ /* 0x000fe40000000012 */
[----:B------:R-:W-:Y:S01]  /*0d90*/  DADD R12, R12, -UR6 ;  /* 0x800000060c0c7e29 */ /* 0x000fe20008000000 */
[----:B------:R-:W-:Y:S01]  /*0da0*/  UMOV UR6, 0xfefa39ef ;  /* 0xfefa39ef00067882 */ /* 0x000fe20000000000 */
[----:B------:R-:W-:-:S04]  /*0db0*/  UMOV UR7, 0x3fe62e42 ;  /* 0x3fe62e4200077882 */ /* 0x000fc80000000000 */
[--C-:B------:R-:W-:Y:S02]  /*0dc0*/  DADD R20, R14, -R16.reuse ;  /* 0x000000000e147229 */ /* 0x100fe40000000810 */
[----:B------:R-:W-:-:S06]  /*0dd0*/  DFMA R10, R12, UR6, R16 ;  /* 0x000000060c0a7c2b */ /* 0x000fcc0008000010 */
[----:B------:R-:W-:Y:S02]  /*0de0*/  DADD R20, R18, R20 ;  /* 0x0000000012147229 */ /* 0x000fe40000000014 */
[----:B------:R-:W-:-:S08]  /*0df0*/  DFMA R14, R12, -UR6, R10 ;  /* 0x800000060c0e7c2b */ /* 0x000fd0000800000a */
[----:B------:R-:W-:-:S08]  /*0e00*/  DADD R14, -R16, R14 ;  /* 0x00000000100e7229 */ /* 0x000fd0000000010e */
[----:B------:R-:W-:-:S08]  /*0e10*/  DADD R14, R20, -R14 ;  /* 0x00000000140e7229 */ /* 0x000fd0000000080e */
[----:B------:R-:W-:-:S08]  /*0e20*/  DFMA R14, R12, UR8, R14 ;  /* 0x000000080c0e7c2b */ /* 0x000fd0000800000e */
[----:B------:R-:W-:-:S08]  /*0e30*/  DADD R12, R10, R14 ;  /* 0x000000000a0c7229 */ /* 0x000fd0000000000e */
[----:B------:R-:W-:Y:S02]  /*0e40*/  DADD R10, R10, -R12 ;  /* 0x000000000a0a7229 */ /* 0x000fe4000000080c */
[----:B------:R-:W-:-:S06]  /*0e50*/  DMUL R20, R12, 2 ;  /* 0x400000000c147828 */ /* 0x000fcc0000000000 */
[----:B------:R-:W-:Y:S02]  /*0e60*/  DADD R14, R14, R10 ;  /* 0x000000000e0e7229 */ /* 0x000fe4000000000a */
[----:B------:R-:W-:Y:S01]  /*0e70*/  DFMA R12, R12, 2, -R20 ;  /* 0x400000000c0c782b */ /* 0x000fe20000000814 */
[----:B------:R-:W-:Y:S02]  /*0e80*/  IMAD.MOV.U32 R10, RZ, RZ, 0x652b82fe ;  /* 0x652b82feff0a7424 */ /* 0x000fe400078e00ff */
[----:B------:R-:W-:-:S05]  /*0e90*/  IMAD.MOV.U32 R11, RZ, RZ, 0x3ff71547 ;  /* 0x3ff71547ff0b7424 */ /* 0x000fca00078e00ff */
[----:B------:R-:W-:-:S08]  /*0ea0*/  DFMA R14, R14, 2, R12 ;  /* 0x400000000e0e782b */ /* 0x000fd0000000000c */
[----:B------:R-:W-:-:S08]  /*0eb0*/  DADD R12, R20, R14 ;  /* 0x00000000140c7229 */ /* 0x000fd0000000000e */
[----:B------:R-:W-:Y:S02]  /*0ec0*/  DFMA R10, R12, R10, 6.75539944105574400000e+15 ;  /* 0x433800000c0a742b */ /* 0x000fe4000000000a */
[----:B------:R-:W-:-:S06]  /*0ed0*/  FSETP.GEU.AND P0, PT, |R13|, 4.1917929649353027344, PT ;  /* 0x4086232b0d00780b */ /* 0x000fcc0003f0e200 */
[----:B------:R-:W-:-:S08]  /*0ee0*/  DADD R18, R10, -6.75539944105574400000e+15 ;  /* 0xc33800000a127429 */ /* 0x000fd00000000000 */
[----:B------:R-:W-:Y:S01]  /*0ef0*/  DFMA R16, R18, -UR6, R12 ;  /* 0x8000000612107c2b */ /* 0x000fe2000800000c */
[----:B------:R-:W-:Y:S01]  /*0f00*/  UMOV UR6, 0x3b39803f ;  /* 0x3b39803f00067882 */ /* 0x000fe20000000000 */
[----:B------:R-:W-:-:S06]  /*0f10*/  UMOV UR7, 0x3c7abc9e ;  /* 0x3c7abc9e00077882 */ /* 0x000fcc0000000000 */
[----:B------:R-:W-:Y:S01]  /*0f20*/  DFMA R16, R18, -UR6, R16 ;  /* 0x8000000612107c2b */ /* 0x000fe20008000010 */
[----:B------:R-:W-:Y:S01]  /*0f30*/  UMOV UR6, 0x69ce2bdf ;  /* 0x69ce2bdf00067882 */ /* 0x000fe20000000000 */
[----:B------:R-:W-:Y:S01]  /*0f40*/  IMAD.MOV.U32 R18, RZ, RZ, -0x35dec16 ;  /* 0xfca213eaff127424 */ /* 0x000fe200078e00ff */
[----:B------:R-:W-:Y:S01]  /*0f50*/  UMOV UR7, 0x3e5ade15 ;  /* 0x3e5ade1500077882 */ /* 0x000fe20000000000 */
[----:B------:R-:W-:-:S06]  /*0f60*/  IMAD.MOV.U32 R19, RZ, RZ, 0x3e928af3 ;  /* 0x3e928af3ff137424 */ /* 0x000fcc00078e00ff */
[----:B------:R-:W-:Y:S01]  /*0f70*/  DFMA R18, R16, UR6, R18 ;  /* 0x0000000610127c2b */ /* 0x000fe20008000012 */
        /* <DEDUP_REMOVED lines=24> */
[----:B------:R-:W-:-:S08]  /*1100*/  DFMA R18, R16, R18, 1 ;  /* 0x3ff000001012742b */ /* 0x000fd00000000012 */
[----:B------:R-:W-:Y:S02]  /*1110*/  DFMA R18, R16, R18, 1 ;  /* 0x3ff000001012742b */ /* 0x000fe40000000012 */
[----:B------:R-:W-:-:S08]  /*1120*/  DADD R16, R20, -R12 ;  /* 0x0000000014107229 */ /* 0x000fd0000000080c */
[----:B------:R-:W-:Y:S01]  /*1130*/  DADD R16, R14, R16 ;  /* 0x000000000e107229 */ /* 0x000fe20000000010 */
[----:B------:R-:W-:Y:S02]  /*1140*/  IMAD R15, R10, 0x100000, R19 ;  /* 0x001000000a0f7824 */ /* 0x000fe400078e0213 */
[----:B------:R-:W-:Y:S01]  /*1150*/  IMAD.MOV.U32 R14, RZ, RZ, R18 ;  /* 0x000000ffff0e7224 */ /* 0x000fe200078e0012 */
[----:B------:R-:W-:Y:S07]  /*1160*/  @!P0 BRA `(.L_x_11) ;  /* 0x0000000000308947 */ /* 0x000fee0003800000 */
[----:B------:R-:W-:Y:S01]  /*1170*/  FSETP.GEU.AND P1, PT, |R13|, 4.2275390625, PT ;  /* 0x408748000d00780b */ /* 0x000fe20003f2e200 */
[C---:B------:R-:W-:Y:S02]  /*1180*/  DADD R14, R12.reuse, +INF ;  /* 0x7ff000000c0e7429 */ /* 0x040fe40000000000 */
[----:B------:R-:W-:-:S08]  /*1190*/  DSETP.GEU.AND P0, PT, R12, RZ, PT ;  /* 0x000000ff0c00722a */ /* 0x000fd00003f0e000 */
[----:B------:R-:W-:Y:S02]  /*11a0*/  FSEL R14, R14, RZ, P0 ;  /* 0x000000ff0e0e7208 */ /* 0x000fe40000000000 */
[----:B------:R-:W-:Y:S02]  /*11b0*/  @!P1 LEA.HI R3, R10, R10, RZ, 0x1 ;  /* 0x0000000a0a039211 */ /* 0x000fe400078f08ff */
[----:B------:R-:W-:Y:S02]  /*11c0*/  FSEL R15, R15, RZ, P0 ;  /* 0x000000ff0f0f7208 */ /* 0x000fe40000000000 */
[----:B------:R-:W-:-:S05]  /*11d0*/  @!P1 SHF.R.S32.HI R3, RZ, 0x1, R3 ;  /* 0x00000001ff039819 */ /* 0x000fca0000011403 */
[----:B------:R-:W-:Y:S02]  /*11e0*/  @!P1 IMAD.IADD R10, R10, 0x1, -R3 ;  /* 0x000000010a0a9824 */ /* 0x000fe400078e0a03 */
[----:B------:R-:W-:-:S03]  /*11f0*/  @!P1 IMAD R19, R3, 0x100000, R19 ;  /* 0x0010000003139824 */ /* 0x000fc600078e0213 */
[----:B------:R-:W-:Y:S01]  /*1200*/  @!P1 LEA R11, R10, 0x3ff00000, 0x14 ;  /* 0x3ff000000a0b9811 */ /* 0x000fe200078ea0ff */
[----:B------:R-:W-:-:S06]  /*1210*/  @!P1 IMAD.MOV.U32 R10, RZ, RZ, RZ ;  /* 0x000000ffff0a9224 */ /* 0x000fcc00078e00ff */
[----:B------:R-:W-:-:S11]  /*1220*/  @!P1 DMUL R14, R18, R10 ;  /* 0x0000000a120e9228 */ /* 0x000fd60000000000 */
.L_x_11:
[----:B------:R-:W-:Y:S01]  /*1230*/  DFMA R16, R16, R14, R14 ;  /* 0x0000000e1010722b */ /* 0x000fe2000000000e */
[----:B------:R-:W-:Y:S01]  /*1240*/  IMAD.MOV.U32 R3, RZ, RZ, 0x0 ;  /* 0x00000000ff037424 */ /* 0x000fe200078e00ff */
[----:B------:R-:W-:-:S08]  /*1250*/  DSETP.NEU.AND P0, PT, |R14|, +INF , PT ;  /* 0x7ff000000e00742a */ /* 0x000fd00003f0d200 */
[----:B------:R-:W-:Y:S02]  /*1260*/  FSEL R10, R14, R16, !P0 ;  /* 0x000000100e0a7208 */ /* 0x000fe40004000000 */
[----:B------:R-:W-:Y:S01]  /*1270*/  FSEL R11, R15, R17, !P0 ;  /* 0x000000110f0b7208 */ /* 0x000fe20004000000 */
[----:B------:R-:W-:Y:S06]  /*1280*/  RET.REL.NODEC R2 `(_ZN10Neighbours6kernelEPdS0_S0_PbPiS0_S0_S0_S0_) ;  /* 0xffffffec025c7950 */ /* 0x000fec0003c3ffff */
.L_x_12:
[----:B------:R-:W-:-:S00]  /*1290*/  BRA `(.L_x_12) ;  /* 0xfffffffc00fc7947 */ /* 0x000fc0000383ffff */
[----:B------:R-:W-:-:S00]  /*12a0*/  NOP ;  /* 0x0000000000007918 */ /* 0x000fc00000000000 */
        /* <DEDUP_REMOVED lines=13> */
.L_x_13:


//--------------------- .nv.shared.reserved.0     --------------------------
	.section	.nv.shared.reserved.0,"aw",@nobits
	.weak		__nv_reservedSMEM_offset_0_alias
	.size		__nv_reservedSMEM_offset_0_alias, 0, 64
	.other		__nv_reservedSMEM_offset_0_alias,@"STO_CUDA_RESERVED_SHARED STV_DEFAULT"
__nv_reservedSMEM_offset_0_alias:
	.zero		0
	.zero		64


//--------------------- .nv.constant0._ZN10Neighbours6kernelEPdS0_S0_PbPiS0_S0_S0_S0_ --------------------------
	.section	.nv.constant0._ZN10Neighbours6kernelEPdS0_S0_PbPiS0_S0_S0_S0_,"a",@progbits
	.sectionflags	@""
	.align	4
.nv.constant0._ZN10Neighbours6kernelEPdS0_S0_PbPiS0_S0_S0_S0_:
	.zero		968


//--------------------- SYMBOLS --------------------------

	.type		.nv.reservedSmem.offset0,@object
	.size		.nv.reservedSmem.offset0,0x4
